	.headerflags	@"EF_CUDA_TEXMODE_UNIFIED EF_CUDA_64BIT_ADDRESS EF_CUDA_SM75 EF_CUDA_VIRTUAL_SM(EF_CUDA_SM75)"
	.elftype	@"ET_EXEC"


//--------------------- .nv.info                  --------------------------
	.section	.nv.info,"",@"SHT_CUDA_INFO"
	.align	4


	//----- nvinfo : EIATTR_REGCOUNT
	.align		4
        /*0000*/ 	.byte	0x04, 0x2f
        /*0002*/ 	.short	(.L_1 - .L_0)
	.align		4
.L_0:
        /*0004*/ 	.word	index@(kernel)
        /*0008*/ 	.word	0x0000000c


	//----- nvinfo : EIATTR_MAX_STACK_SIZE
	.align		4
.L_1:
        /*000c*/ 	.byte	0x04, 0x23
        /*000e*/ 	.short	(.L_3 - .L_2)
	.align		4
.L_2:
        /*0010*/ 	.word	index@(kernel)
        /*0014*/ 	.word	0x00000000


	//----- nvinfo : EIATTR_MIN_STACK_SIZE
	.align		4
.L_3:
        /*0018*/ 	.byte	0x04, 0x12
        /*001a*/ 	.short	(.L_5 - .L_4)
	.align		4
.L_4:
        /*001c*/ 	.word	index@(kernel)
        /*0020*/ 	.word	0x00000000


	//----- nvinfo : EIATTR_FRAME_SIZE
	.align		4
.L_5:
        /*0024*/ 	.byte	0x04, 0x11
        /*0026*/ 	.short	(.L_7 - .L_6)
	.align		4
.L_6:
        /*0028*/ 	.word	index@(kernel)
        /*002c*/ 	.word	0x00000000
.L_7:


//--------------------- .nv.info.kernel           --------------------------
	.section	.nv.info.kernel,"",@"SHT_CUDA_INFO"
	.align	4


	//----- nvinfo : EIATTR_SW_WAR
	.align		4
        /*0000*/ 	.byte	0x04, 0x36
        /*0002*/ 	.short	(.L_9 - .L_8)
.L_8:
        /*0004*/ 	.word	0x00000001


	//----- nvinfo : EIATTR_CUDA_API_VERSION
	.align		4
.L_9:
        /*0008*/ 	.byte	0x04, 0x37
        /*000a*/ 	.short	(.L_11 - .L_10)
.L_10:
        /*000c*/ 	.word	0x00000073


	//----- nvinfo : EIATTR_PARAM_CBANK
	.align		4
.L_11:
        /*0010*/ 	.byte	0x04, 0x0a
        /*0012*/ 	.short	(.L_13 - .L_12)
	.align		4
.L_12:
        /*0014*/ 	.word	index@(.nv.constant0.kernel)
        /*0018*/ 	.short	0x0160
        /*001a*/ 	.short	0x0018


	//----- nvinfo : EIATTR_CBANK_PARAM_SIZE
	.align		4
.L_13:
        /*001c*/ 	.byte	0x03, 0x19
        /*001e*/ 	.short	0x0018


	//----- nvinfo : EIATTR_KPARAM_INFO
	.align		4
        /*0020*/ 	.byte	0x04, 0x17
        /*0022*/ 	.short	(.L_15 - .L_14)
.L_14:
        /*0024*/ 	.word	0x00000000
        /*0028*/ 	.short	0x0002
        /*002a*/ 	.short	0x0010
        /*002c*/ 	.byte	0x00, 0xf0, 0x21, 0x00


	//----- nvinfo : EIATTR_KPARAM_INFO
	.align		4
.L_15:
        /*0030*/ 	.byte	0x04, 0x17
        /*0032*/ 	.short	(.L_17 - .L_16)
.L_16:
        /*0034*/ 	.word	0x00000000
        /*0038*/ 	.short	0x0001
        /*003a*/ 	.short	0x0008
        /*003c*/ 	.byte	0x00, 0xf0, 0x21, 0x00


	//----- nvinfo : EIATTR_KPARAM_INFO
	.align		4
.L_17:
        /*0040*/ 	.byte	0x04, 0x17
        /*0042*/ 	.short	(.L_19 - .L_18)
.L_18:
        /*0044*/ 	.word	0x00000000
        /*0048*/ 	.short	0x0000
        /*004a*/ 	.short	0x0000
        /*004c*/ 	.byte	0x00, 0xf0, 0x21, 0x00


	//----- nvinfo : EIATTR_MAXREG_COUNT
	.align		4
.L_19:
        /*0050*/ 	.byte	0x03, 0x1b
        /*0052*/ 	.short	0x00ff


	//----- nvinfo : EIATTR_EXIT_INSTR_OFFSETS
	.align		4
        /*0054*/ 	.byte	0x04, 0x1c
        /*0056*/ 	.short	(.L_21 - .L_20)


	//   ....[0]....
.L_20:
        /*0058*/ 	.word	0x000000c0
.L_21:


//--------------------- .nv.rel.action            --------------------------
	.section	.nv.rel.action,"",@"SHT_CUDA_RELOCINFO"
	.align	8
	.sectionentsize	8
        /*0000*/ 	.byte	0x4b, 0x00, 0x00, 0x00, 0x00, 0x00, 0x00, 0x00, 0x00, 0x02, 0x02, 0x08, 0x10, 0x0a, 0x2f, 0x22
        /* <DEDUP_REMOVED lines=12> */
        /*00d0*/ 	.byte	0x00, 0x00, 0x00, 0x14, 0x2c, 0x00, 0x00, 0x00


//--------------------- .nv.constant0.kernel      --------------------------
	.section	.nv.constant0.kernel,"a",@progbits
	.align	4
.nv.constant0.kernel:
	.zero		376


//--------------------- .text.kernel              --------------------------
	.section	.text.kernel,"ax",@progbits
	.sectioninfo	@"SHI_REGISTERS=12"
	.align	128
        .global         kernel
        .type           kernel,@function
        .size           kernel,(.L_x_1 - kernel)
        .other          kernel,@"STO_CUDA_ENTRY STV_DEFAULT"
kernel:
.text.kernel:
[----:B------:R-:W-:-:S02]  /*0000*/  MOV R1, c[0x0][0x28] ;  /* 0x00000a0000017a02 */ /* 0x000fc40000000f00 */
[----:B------:R-:W0:Y:S01]  /*0010*/  S2R R6, SR_CTAID.X ;  /* 0x0000000000067919 */ /* 0x000e220000002500 */
[----:B------:R-:W-:-:S03]  /*0020*/  MOV R7, 0x4 ;  /* 0x0000000400077802 */ /* 0x000fc60000000f00 */
[----:B------:R-:W0:Y:S02]  /*0030*/  S2R R3, SR_TID.X ;  /* 0x0000000000037919 */ /* 0x000e240000002100 */
[----:B0-----:R-:W-:-:S04]  /*0040*/  IMAD R6, R6, c[0x0][0x0], R3 ;  /* 0x0000000006067a24 */ /* 0x001fc800078e0203 */
[----:B------:R-:W-:-:S04]  /*0050*/  IMAD.WIDE R2, R6, R7, c[0x0][0x160] ;  /* 0x0000580006027625 */ /* 0x000fc800078e0207 */
[----:B------:R-:W-:-:S04]  /*0060*/  IMAD.WIDE R4, R6, R7, c[0x0][0x168] ;  /* 0x00005a0006047625 */ /* 0x000fc800078e0207 */
[----:B------:R-:W2:Y:S04]  /*0070*/  LDG.E.SYS R2, [R2] ;  /* 0x0000000002027381 */ /* 0x000ea800001ee900 */
[----:B------:R-:W2:Y:S01]  /*0080*/  LDG.E.SYS R5, [R4] ;  /* 0x0000000004057381 */ /* 0x000ea200001ee900 */
[----:B------:R-:W-:Y:S01]  /*0090*/  IMAD.WIDE R6, R6, R7, c[0x0][0x170] ;  /* 0x00005c0006067625 */ /* 0x000fe200078e0207 */
[----:B--2---:R-:W-:-:S08]  /*00a0*/  IADD3 R9, R2, R5, RZ ;  /* 0x0000000502097210 */ /* 0x004fd00007ffe0ff */
[----:B------:R-:W-:Y:S01]  /*00b0*/  STG.E.SYS [R6], R9 ;  /* 0x0000000906007386 */ /* 0x000fe2000010e900 */
[----:B------:R-:W-:Y:S05]  /*00c0*/  EXIT ;  /* 0x000000000000794d */ /* 0x000fea0003800000 */
.L_x_0:
[----:B------:R-:W-:-:S00]  /*00d0*/  BRA `(.L_x_0) ;  /* 0xfffffff000007947 */ /* 0x000fc0000383ffff */
[----:B------:R-:W-:-:S00]  /*00e0*/  NOP ;  /* 0x0000000000007918 */ /* 0x000fc00000000000 */
[----:B------:R-:W-:-:S00]  /*00f0*/  NOP ;  /* 0x0000000000007918 */ /* 0x000fc00000000000 */
.L_x_1:
